	.headerflags	@"EF_CUDA_TEXMODE_UNIFIED EF_CUDA_64BIT_ADDRESS EF_CUDA_ACCELERATORS EF_CUDA_SM90 EF_CUDA_VIRTUAL_SM(EF_CUDA_SM90)"
	.elftype	@"ET_EXEC"


//--------------------- .nv.info                  --------------------------
	.section	.nv.info,"",@"SHT_CUDA_INFO"
	.align	4


	//----- nvinfo : EIATTR_REGCOUNT
	.align		4
        /*0000*/ 	.byte	0x04, 0x2f
        /*0002*/ 	.short	(.L_3 - .L_2)
	.align		4
.L_2:
        /*0004*/ 	.word	index@(triton_poi_fused__native_batch_norm_legit_no_training_relu_41)
        /*0008*/ 	.word	0x00000016


	//----- nvinfo : EIATTR_MIN_STACK_SIZE
	.align		4
.L_3:
        /*000c*/ 	.byte	0x04, 0x12
        /*000e*/ 	.short	(.L_5 - .L_4)
	.align		4
.L_4:
        /*0010*/ 	.word	index@(triton_poi_fused__native_batch_norm_legit_no_training_relu_41)
        /*0014*/ 	.word	0x00000000


	//----- nvinfo : EIATTR_FRAME_SIZE
	.align		4
.L_5:
        /*0018*/ 	.byte	0x04, 0x11
        /*001a*/ 	.short	(.L_7 - .L_6)
	.align		4
.L_6:
        /*001c*/ 	.word	index@(triton_poi_fused__native_batch_norm_legit_no_training_relu_41)
        /*0020*/ 	.word	0x00000000


	//----- nvinfo : EIATTR_MIN_STACK_SIZE
	.align		4
.L_7:
        /*0024*/ 	.byte	0x04, 0x12
        /*0026*/ 	.short	(.L_9 - .L_8)
	.align		4
.L_8:
        /*0028*/ 	.word	index@(triton_poi_fused__native_batch_norm_legit_no_training_relu_41)
        /*002c*/ 	.word	0x00000000
.L_9:


//--------------------- .nv.info.triton_poi_fused__native_batch_norm_legit_no_training_relu_41 --------------------------
	.section	.nv.info.triton_poi_fused__native_batch_norm_legit_no_training_relu_41,"",@"SHT_CUDA_INFO"
	.sectionflags	@""
	.align	4


	//----- nvinfo : EIATTR_CUDA_API_VERSION
	.align		4
        /*0000*/ 	.byte	0x04, 0x37
        /*0002*/ 	.short	(.L_11 - .L_10)
.L_10:
        /*0004*/ 	.word	0x0000007c


	//----- nvinfo : EIATTR_KPARAM_INFO
	.align		4
.L_11:
        /*0008*/ 	.byte	0x04, 0x17
        /*000a*/ 	.short	(.L_13 - .L_12)
.L_12:
        /*000c*/ 	.word	0x00000000
        /*0010*/ 	.short	0x0006
        /*0012*/ 	.short	0x0030
        /*0014*/ 	.byte	0x00, 0xf0, 0x11, 0x00


	//----- nvinfo : EIATTR_KPARAM_INFO
	.align		4
.L_13:
        /*0018*/ 	.byte	0x04, 0x17
        /*001a*/ 	.short	(.L_15 - .L_14)
.L_14:
        /*001c*/ 	.word	0x00000000
        /*0020*/ 	.short	0x0005
        /*0022*/ 	.short	0x0028
        /*0024*/ 	.byte	0x00, 0xf4, 0x21, 0x00


	//----- nvinfo : EIATTR_KPARAM_INFO
	.align		4
.L_15:
        /*0028*/ 	.byte	0x04, 0x17
        /*002a*/ 	.short	(.L_17 - .L_16)
.L_16:
        /*002c*/ 	.word	0x00000000
        /*0030*/ 	.short	0x0004
        /*0032*/ 	.short	0x0020
        /*0034*/ 	.byte	0x00, 0xf4, 0x21, 0x00


	//----- nvinfo : EIATTR_KPARAM_INFO
	.align		4
.L_17:
        /*0038*/ 	.byte	0x04, 0x17
        /*003a*/ 	.short	(.L_19 - .L_18)
.L_18:
        /*003c*/ 	.word	0x00000000
        /*0040*/ 	.short	0x0003
        /*0042*/ 	.short	0x0018
        /*0044*/ 	.byte	0x00, 0xf4, 0x21, 0x00


	//----- nvinfo : EIATTR_KPARAM_INFO
	.align		4
.L_19:
        /*0048*/ 	.byte	0x04, 0x17
        /*004a*/ 	.short	(.L_21 - .L_20)
.L_20:
        /*004c*/ 	.word	0x00000000
        /*0050*/ 	.short	0x0002
        /*0052*/ 	.short	0x0010
        /*0054*/ 	.byte	0x00, 0xf4, 0x21, 0x00


	//----- nvinfo : EIATTR_KPARAM_INFO
	.align		4
.L_21:
        /*0058*/ 	.byte	0x04, 0x17
        /*005a*/ 	.short	(.L_23 - .L_22)
.L_22:
        /*005c*/ 	.word	0x00000000
        /*0060*/ 	.short	0x0001
        /*0062*/ 	.short	0x0008
        /*0064*/ 	.byte	0x00, 0xf4, 0x21, 0x00


	//----- nvinfo : EIATTR_KPARAM_INFO
	.align		4
.L_23:
        /*0068*/ 	.byte	0x04, 0x17
        /*006a*/ 	.short	(.L_25 - .L_24)
.L_24:
        /*006c*/ 	.word	0x00000000
        /*0070*/ 	.short	0x0000
        /*0072*/ 	.short	0x0000
        /*0074*/ 	.byte	0x00, 0xf4, 0x21, 0x00


	//----- nvinfo : EIATTR_SPARSE_MMA_MASK
	.align		4
.L_25:
        /*0078*/ 	.byte	0x03, 0x50
        /*007a*/ 	.short	0x0000


	//----- nvinfo : EIATTR_MAXREG_COUNT
	.align		4
        /*007c*/ 	.byte	0x03, 0x1b
        /*007e*/ 	.short	0x00ff


	//----- nvinfo : EIATTR_EXIT_INSTR_OFFSETS
	.align		4
        /*0080*/ 	.byte	0x04, 0x1c
        /*0082*/ 	.short	(.L_27 - .L_26)


	//   ....[0]....
.L_26:
        /*0084*/ 	.word	0x00000410


	//   ....[1]....
        /*0088*/ 	.word	0x00000430


	//----- nvinfo : EIATTR_REQNTID
	.align		4
.L_27:
        /*008c*/ 	.byte	0x04, 0x10
        /*008e*/ 	.short	(.L_29 - .L_28)
.L_28:
        /*0090*/ 	.word	0x00000080
        /*0094*/ 	.word	0x00000001
        /*0098*/ 	.word	0x00000001


	//----- nvinfo : EIATTR_CBANK_PARAM_SIZE
	.align		4
.L_29:
        /*009c*/ 	.byte	0x03, 0x19
        /*009e*/ 	.short	0x0034


	//----- nvinfo : EIATTR_PARAM_CBANK
	.align		4
        /*00a0*/ 	.byte	0x04, 0x0a
        /*00a2*/ 	.short	(.L_31 - .L_30)
	.align		4
.L_30:
        /*00a4*/ 	.word	index@(.nv.constant0.triton_poi_fused__native_batch_norm_legit_no_training_relu_41)
        /*00a8*/ 	.short	0x0210
        /*00aa*/ 	.short	0x0034


	//----- nvinfo : EIATTR_SW_WAR
	.align		4
.L_31:
        /*00ac*/ 	.byte	0x04, 0x36
        /*00ae*/ 	.short	(.L_33 - .L_32)
.L_32:
        /*00b0*/ 	.word	0x00000008
.L_33:


//--------------------- .nv.callgraph             --------------------------
	.section	.nv.callgraph,"",@"SHT_CUDA_CALLGRAPH"
	.align	4
	.sectionentsize	8
	.align		4
        /*0000*/ 	.word	0x00000000
	.align		4
        /*0004*/ 	.word	0xffffffff
	.align		4
        /*0008*/ 	.word	0x00000000
	.align		4
        /*000c*/ 	.word	0xfffffffe
	.align		4
        /*0010*/ 	.word	0x00000000
	.align		4
        /*0014*/ 	.word	0xfffffffd
	.align		4
        /*0018*/ 	.word	0x00000000
	.align		4
        /*001c*/ 	.word	0xfffffffc


//--------------------- .nv.constant4             --------------------------
	.section	.nv.constant4,"a",@progbits
	.align	8
	.align		8
.nv.constant4:
        /*0000*/ 	.dword	_$_str
	.align		8
        /*0008*/ 	.dword	_$_str_$_2


//--------------------- .text.triton_poi_fused__native_batch_norm_legit_no_training_relu_41 --------------------------
	.section	.text.triton_poi_fused__native_batch_norm_legit_no_training_relu_41,"ax",@progbits
	.align	128
        .global         triton_poi_fused__native_batch_norm_legit_no_training_relu_41
        .type           triton_poi_fused__native_batch_norm_legit_no_training_relu_41,@function
        .size           triton_poi_fused__native_batch_norm_legit_no_training_relu_41,(.L_x_1 - triton_poi_fused__native_batch_norm_legit_no_training_relu_41)
        .other          triton_poi_fused__native_batch_norm_legit_no_training_relu_41,@"STO_CUDA_ENTRY STV_DEFAULT"
triton_poi_fused__native_batch_norm_legit_no_training_relu_41:
.text.triton_poi_fused__native_batch_norm_legit_no_training_relu_41:
[----:B------:R-:W0:Y:S01]  /*0000*/  LDC R1, c[0x0][0x28] ;  /* 0x00000a00ff017b82 */ /* 0x000e220000000800 */
[----:B------:R-:W1:Y:S07]  /*0010*/  S2R R0, SR_TID.X ;  /* 0x0000000000007919 */ /* 0x000e6e0000002100 */
[----:B------:R-:W2:Y:S01]  /*0020*/  LDC.64 R8, c[0x0][0x220] ;  /* 0x00008800ff087b82 */ /* 0x000ea20000000a00 */
[----:B------:R-:W-:Y:S01]  /*0030*/  ULDC.64 UR4, c[0x0][0x208] ;  /* 0x0000820000047ab9 */ /* 0x000fe20000000a00 */
[----:B------:R-:W3:Y:S06]  /*0040*/  S2R R3, SR_CTAID.X ;  /* 0x0000000000037919 */ /* 0x000eec0000002500 */
[----:B------:R-:W4:Y:S08]  /*0050*/  LDC.64 R12, c[0x0][0x210] ;  /* 0x00008400ff0c7b82 */ /* 0x000f300000000a00 */
[----:B------:R-:W5:Y:S08]  /*0060*/  LDC.64 R14, c[0x0][0x218] ;  /* 0x00008600ff0e7b82 */ /* 0x000f700000000a00 */
[----:B------:R-:W5:Y:S01]  /*0070*/  LDC.64 R16, c[0x0][0x228] ;  /* 0x00008a00ff107b82 */ /* 0x000f620000000a00 */
[----:B-1----:R-:W-:-:S07]  /*0080*/  SHF.L.U32 R0, R0, 0x1, RZ ;  /* 0x0000000100007819 */ /* 0x002fce00000006ff */
[----:B------:R-:W1:Y:S01]  /*0090*/  LDC.64 R18, c[0x0][0x230] ;  /* 0x00008c00ff127b82 */ /* 0x000e620000000a00 */
[----:B------:R-:W-:-:S04]  /*00a0*/  LOP3.LUT R0, R0, 0xfe, RZ, 0xc0, !PT ;  /* 0x000000fe00007812 */ /* 0x000fc800078ec0ff */
[----:B---3--:R-:W-:-:S04]  /*00b0*/  LEA R0, R3, R0, 0x8 ;  /* 0x0000000003007211 */ /* 0x008fc800078e40ff */
[C---:B------:R-:W-:Y:S01]  /*00c0*/  ISETP.GE.AND P0, PT, R0.reuse, 0x6c00, PT ;  /* 0x00006c000000780c */ /* 0x040fe20003f06270 */
[----:B------:R-:W-:-:S05]  /*00d0*/  IMAD.HI R2, R0, 0x2aaaaaab, RZ ;  /* 0x2aaaaaab00027827 */ /* 0x000fca00078e02ff */
[----:B------:R-:W-:-:S04]  /*00e0*/  SHF.R.U32.HI R3, RZ, 0x1f, R2 ;  /* 0x0000001fff037819 */ /* 0x000fc80000011602 */
[----:B------:R-:W-:-:S05]  /*00f0*/  LEA.HI R3, R2, R3, RZ, 0x1b ;  /* 0x0000000302037211 */ /* 0x000fca00078fd8ff */
[----:B------:R-:W-:Y:S01]  /*0100*/  IMAD R11, R3, -0xc0, R0 ;  /* 0xffffff40030b7824 */ /* 0x000fe200078e0200 */
[----:B------:R-:W-:-:S03]  /*0110*/  CS2R R2, SRZ ;  /* 0x0000000000027805 */ /* 0x000fc6000001ff00 */
[----:B--2---:R-:W-:-:S05]  /*0120*/  IMAD.WIDE R8, R11, 0x4, R8 ;  /* 0x000000040b087825 */ /* 0x004fca00078e0208 */
[----:B------:R2:W3:Y:S01]  /*0130*/  @!P0 LDG.E.EL.64 R2, desc[UR4][R8.64] ;  /* 0x0000000408028981 */ /* 0x0004e2000c2e1b00 */
[----:B------:R-:W-:Y:S02]  /*0140*/  CS2R R4, SRZ ;  /* 0x0000000000047805 */ /* 0x000fe4000001ff00 */
[----:B------:R-:W-:Y:S01]  /*0150*/  CS2R R6, SRZ ;  /* 0x0000000000067805 */ /* 0x000fe2000001ff00 */
[----:B----4-:R-:W-:-:S04]  /*0160*/  IMAD.WIDE R12, R0, 0x4, R12 ;  /* 0x00000004000c7825 */ /* 0x010fc800078e020c */
[C---:B-----5:R-:W-:Y:S01]  /*0170*/  IMAD.WIDE R14, R11.reuse, 0x4, R14 ;  /* 0x000000040b0e7825 */ /* 0x060fe200078e020e */
[----:B------:R-:W4:Y:S01]  /*0180*/  @!P0 LDG.E.64 R4, desc[UR4][R12.64] ;  /* 0x000000040c048981 */ /* 0x000f22000c1e1b00 */
[----:B--2---:R-:W-:Y:S02]  /*0190*/  CS2R R8, SRZ ;  /* 0x0000000000087805 */ /* 0x004fe4000001ff00 */
[C---:B0-----:R-:W-:Y:S01]  /*01a0*/  IMAD.WIDE R16, R11.reuse, 0x4, R16 ;  /* 0x000000040b107825 */ /* 0x041fe200078e0210 */
[----:B------:R0:W4:Y:S03]  /*01b0*/  @!P0 LDG.E.EL.64 R6, desc[UR4][R14.64] ;  /* 0x000000040e068981 */ /* 0x000126000c2e1b00 */
[----:B-1----:R-:W-:Y:S01]  /*01c0*/  IMAD.WIDE R18, R11, 0x4, R18 ;  /* 0x000000040b127825 */ /* 0x002fe200078e0212 */
[----:B------:R-:W-:-:S04]  /*01d0*/  CS2R R10, SRZ ;  /* 0x00000000000a7805 */ /* 0x000fc8000001ff00 */
[----:B------:R-:W2:Y:S04]  /*01e0*/  @!P0 LDG.E.EL.64 R8, desc[UR4][R18.64] ;  /* 0x0000000412088981 */ /* 0x000ea8000c2e1b00 */
[----:B------:R-:W2:Y:S01]  /*01f0*/  @!P0 LDG.E.EL.64 R10, desc[UR4][R16.64] ;  /* 0x00000004100a8981 */ /* 0x000ea2000c2e1b00 */
[----:B0-----:R-:W-:Y:S01]  /*0200*/  HFMA2.MMA R14, -RZ, RZ, 1.625, 0 ;  /* 0x3e800000ff0e7435 */ /* 0x001fe200000001ff */
[----:B---3--:R-:W-:Y:S01]  /*0210*/  FADD R2, R2, 0.0010000000474974513054 ;  /* 0x3a83126f02027421 */ /* 0x008fe20000000000 */
[----:B------:R-:W-:-:S03]  /*0220*/  FADD R3, R3, 0.0010000000474974513054 ;  /* 0x3a83126f03037421 */ /* 0x000fc60000000000 */
[----:B------:R-:W0:Y:S08]  /*0230*/  MUFU.SQRT R12, R2 ;  /* 0x00000002000c7308 */ /* 0x000e300000002000 */
[----:B------:R1:W3:Y:S01]  /*0240*/  MUFU.SQRT R13, R3 ;  /* 0x00000003000d7308 */ /* 0x0002e20000002000 */
[C---:B0-----:R-:W-:Y:S02]  /*0250*/  FSETP.GT.AND P1, PT, R12.reuse, 8.50705917302346158658e+37, PT ;  /* 0x7e8000000c00780b */ /* 0x041fe40003f24000 */
[----:B------:R-:W-:Y:S01]  /*0260*/  FSETP.GEU.AND P3, PT, R12, 1.175494350822287508e-38, PT ;  /* 0x008000000c00780b */ /* 0x000fe20003f6e000 */
[----:B-1----:R-:W0:Y:S01]  /*0270*/  LDC.64 R2, c[0x0][0x238] ;  /* 0x00008e00ff027b82 */ /* 0x002e220000000a00 */
[----:B---3--:R-:W-:-:S02]  /*0280*/  FSETP.GT.AND P2, PT, R13, 8.50705917302346158658e+37, PT ;  /* 0x7e8000000d00780b */ /* 0x008fc40003f44000 */
[----:B------:R-:W-:-:S07]  /*0290*/  FSETP.GEU.AND P4, PT, R13, 1.175494350822287508e-38, PT ;  /* 0x008000000d00780b */ /* 0x000fce0003f8e000 */
[----:B------:R-:W-:-:S04]  /*02a0*/  @P1 FMUL R12, R12, 0.25 ;  /* 0x3e8000000c0c1820 */ /* 0x000fc80000400000 */
[----:B------:R-:W-:Y:S01]  /*02b0*/  @!P3 FMUL R12, R12, 16777216 ;  /* 0x4b8000000c0cb820 */ /* 0x000fe20000400000 */
[----:B------:R-:W-:-:S04]  /*02c0*/  @P2 FMUL R13, R13, 0.25 ;  /* 0x3e8000000d0d2820 */ /* 0x000fc80000400000 */
[----:B------:R-:W-:Y:S01]  /*02d0*/  @!P4 FMUL R13, R13, 16777216 ;  /* 0x4b8000000d0dc820 */ /* 0x000fe20000400000 */
[----:B------:R-:W1:Y:S01]  /*02e0*/  MUFU.RCP R12, R12 ;  /* 0x0000000c000c7308 */ /* 0x000e620000001000 */
[----:B------:R-:W-:-:S07]  /*02f0*/  FSEL R15, R14, 1, P1 ;  /* 0x3f8000000e0f7808 */ /* 0x000fce0000800000 */
[----:B------:R-:W3:Y:S01]  /*0300*/  MUFU.RCP R13, R13 ;  /* 0x0000000d000d7308 */ /* 0x000ee20000001000 */
[----:B------:R-:W-:Y:S01]  /*0310*/  FSEL R14, R14, 1, P2 ;  /* 0x3f8000000e0e7808 */ /* 0x000fe20001000000 */
[----:B------:R-:W-:-:S04]  /*0320*/  @!P3 FMUL R15, R15, 16777216 ;  /* 0x4b8000000f0fb820 */ /* 0x000fc80000400000 */
[----:B------:R-:W-:Y:S01]  /*0330*/  @!P4 FMUL R14, R14, 16777216 ;  /* 0x4b8000000e0ec820 */ /* 0x000fe20000400000 */
[----:B----4-:R-:W-:Y:S01]  /*0340*/  FADD R5, -R7, R5 ;  /* 0x0000000507057221 */ /* 0x010fe20000000100 */
[----:B------:R-:W-:Y:S01]  /*0350*/  FADD R4, -R6, R4 ;  /* 0x0000000406047221 */ /* 0x000fe20000000100 */
[----:B-1----:R-:W-:Y:S01]  /*0360*/  FMUL R15, R12, R15 ;  /* 0x0000000f0c0f7220 */ /* 0x002fe20000400000 */
[----:B---3--:R-:W-:-:S03]  /*0370*/  FMUL R14, R13, R14 ;  /* 0x0000000e0d0e7220 */ /* 0x008fc60000400000 */
[----:B------:R-:W-:Y:S01]  /*0380*/  FMUL R15, R4, R15 ;  /* 0x0000000f040f7220 */ /* 0x000fe20000400000 */
[----:B------:R-:W-:-:S03]  /*0390*/  FMUL R14, R5, R14 ;  /* 0x0000000e050e7220 */ /* 0x000fc60000400000 */
[----:B--2---:R-:W-:Y:S01]  /*03a0*/  FFMA R8, R15, R10, R8 ;  /* 0x0000000a0f087223 */ /* 0x004fe20000000008 */
[----:B------:R-:W-:-:S04]  /*03b0*/  FFMA R9, R14, R11, R9 ;  /* 0x0000000b0e097223 */ /* 0x000fc80000000009 */
[----:B------:R-:W-:Y:S02]  /*03c0*/  FSETP.GEU.AND P1, PT, R8, RZ, PT ;  /* 0x000000ff0800720b */ /* 0x000fe40003f2e000 */
[C---:B------:R-:W-:Y:S01]  /*03d0*/  FSETP.GEU.AND P2, PT, R9.reuse, RZ, PT ;  /* 0x000000ff0900720b */ /* 0x040fe20003f4e000 */
[----:B0-----:R-:W-:Y:S01]  /*03e0*/  IMAD.WIDE R2, R0, 0x4, R2 ;  /* 0x0000000400027825 */ /* 0x001fe200078e0202 */
[----:B------:R-:W-:Y:S02]  /*03f0*/  FSEL R8, R8, RZ, P1 ;  /* 0x000000ff08087208 */ /* 0x000fe40000800000 */
[----:B------:R-:W-:Y:S01]  /*0400*/  FSEL R9, R9, RZ, P2 ;  /* 0x000000ff09097208 */ /* 0x000fe20001000000 */
[----:B------:R-:W-:Y:S08]  /*0410*/  @P0 EXIT ;  /* 0x000000000000094d */ /* 0x000ff00003800000 */
[----:B------:R-:W-:Y:S01]  /*0420*/  STG.E.64 desc[UR4][R2.64], R8 ;  /* 0x0000000802007986 */ /* 0x000fe2000c101b04 */
[----:B------:R-:W-:Y:S05]  /*0430*/  EXIT ;  /* 0x000000000000794d */ /* 0x000fea0003800000 */
.L_x_0:
[----:B------:R-:W-:-:S00]  /*0440*/  BRA `(.L_x_0) ;  /* 0xfffffffc00fc7947 */ /* 0x000fc0000383ffff */
[----:B------:R-:W-:-:S00]  /*0450*/  NOP ;  /* 0x0000000000007918 */ /* 0x000fc00000000000 */
        /* <DEDUP_REMOVED lines=10> */
.L_x_1:


//--------------------- .nv.global.init           --------------------------
	.section	.nv.global.init,"aw",@progbits
.nv.global.init:
	.type		_$_str,@object
	.size		_$_str,(_$_str_$_2 - _$_str)
_$_str:
        /*0000*/ 	.byte	0x5f, 0x5f, 0x43, 0x55, 0x44, 0x41, 0x5f, 0x46, 0x54, 0x5a, 0x00
	.type		_$_str_$_2,@object
	.size		_$_str_$_2,(.L_1 - _$_str_$_2)
_$_str_$_2:
        /*000b*/ 	.byte	0x5f, 0x5f, 0x43, 0x55, 0x44, 0x41, 0x5f, 0x50, 0x52, 0x45, 0x43, 0x5f, 0x53, 0x51, 0x52, 0x54
        /*001b*/ 	.byte	0x00
.L_1:


//--------------------- .nv.constant0.triton_poi_fused__native_batch_norm_legit_no_training_relu_41 --------------------------
	.section	.nv.constant0.triton_poi_fused__native_batch_norm_legit_no_training_relu_41,"a",@progbits
	.sectionflags	@""
	.align	4
.nv.constant0.triton_poi_fused__native_batch_norm_legit_no_training_relu_41:
	.zero		580
